	.headerflags	@"EF_CUDA_TEXMODE_UNIFIED EF_CUDA_64BIT_ADDRESS EF_CUDA_ACCELERATORS EF_CUDA_SM90 EF_CUDA_VIRTUAL_SM(EF_CUDA_SM90)"
	.elftype	@"ET_EXEC"


//--------------------- .nv.info                  --------------------------
	.section	.nv.info,"",@"SHT_CUDA_INFO"
	.align	4


	//----- nvinfo : EIATTR_REGCOUNT
	.align		4
        /*0000*/ 	.byte	0x04, 0x2f
        /*0002*/ 	.short	(.L_1 - .L_0)
	.align		4
.L_0:
        /*0004*/ 	.word	index@(triton_poi_fused_convolution_17)
        /*0008*/ 	.word	0x00000018


	//----- nvinfo : EIATTR_MIN_STACK_SIZE
	.align		4
.L_1:
        /*000c*/ 	.byte	0x04, 0x12
        /*000e*/ 	.short	(.L_3 - .L_2)
	.align		4
.L_2:
        /*0010*/ 	.word	index@(triton_poi_fused_convolution_17)
        /*0014*/ 	.word	0x00000000


	//----- nvinfo : EIATTR_FRAME_SIZE
	.align		4
.L_3:
        /*0018*/ 	.byte	0x04, 0x11
        /*001a*/ 	.short	(.L_5 - .L_4)
	.align		4
.L_4:
        /*001c*/ 	.word	index@(triton_poi_fused_convolution_17)
        /*0020*/ 	.word	0x00000000


	//----- nvinfo : EIATTR_MIN_STACK_SIZE
	.align		4
.L_5:
        /*0024*/ 	.byte	0x04, 0x12
        /*0026*/ 	.short	(.L_7 - .L_6)
	.align		4
.L_6:
        /*0028*/ 	.word	index@(triton_poi_fused_convolution_17)
        /*002c*/ 	.word	0x00000000
.L_7:


//--------------------- .nv.info.triton_poi_fused_convolution_17 --------------------------
	.section	.nv.info.triton_poi_fused_convolution_17,"",@"SHT_CUDA_INFO"
	.sectionflags	@""
	.align	4


	//----- nvinfo : EIATTR_CUDA_API_VERSION
	.align		4
        /*0000*/ 	.byte	0x04, 0x37
        /*0002*/ 	.short	(.L_9 - .L_8)
.L_8:
        /*0004*/ 	.word	0x0000007c


	//----- nvinfo : EIATTR_KPARAM_INFO
	.align		4
.L_9:
        /*0008*/ 	.byte	0x04, 0x17
        /*000a*/ 	.short	(.L_11 - .L_10)
.L_10:
        /*000c*/ 	.word	0x00000000
        /*0010*/ 	.short	0x0003
        /*0012*/ 	.short	0x0014
        /*0014*/ 	.byte	0x00, 0xf0, 0x11, 0x00


	//----- nvinfo : EIATTR_KPARAM_INFO
	.align		4
.L_11:
        /*0018*/ 	.byte	0x04, 0x17
        /*001a*/ 	.short	(.L_13 - .L_12)
.L_12:
        /*001c*/ 	.word	0x00000000
        /*0020*/ 	.short	0x0002
        /*0022*/ 	.short	0x0010
        /*0024*/ 	.byte	0x00, 0xf0, 0x11, 0x00


	//----- nvinfo : EIATTR_KPARAM_INFO
	.align		4
.L_13:
        /*0028*/ 	.byte	0x04, 0x17
        /*002a*/ 	.short	(.L_15 - .L_14)
.L_14:
        /*002c*/ 	.word	0x00000000
        /*0030*/ 	.short	0x0001
        /*0032*/ 	.short	0x0008
        /*0034*/ 	.byte	0x00, 0xf4, 0x21, 0x00


	//----- nvinfo : EIATTR_KPARAM_INFO
	.align		4
.L_15:
        /*0038*/ 	.byte	0x04, 0x17
        /*003a*/ 	.short	(.L_17 - .L_16)
.L_16:
        /*003c*/ 	.word	0x00000000
        /*0040*/ 	.short	0x0000
        /*0042*/ 	.short	0x0000
        /*0044*/ 	.byte	0x00, 0xf4, 0x21, 0x00


	//----- nvinfo : EIATTR_SPARSE_MMA_MASK
	.align		4
.L_17:
        /*0048*/ 	.byte	0x03, 0x50
        /*004a*/ 	.short	0x0000


	//----- nvinfo : EIATTR_MAXREG_COUNT
	.align		4
        /*004c*/ 	.byte	0x03, 0x1b
        /*004e*/ 	.short	0x00ff


	//----- nvinfo : EIATTR_EXIT_INSTR_OFFSETS
	.align		4
        /*0050*/ 	.byte	0x04, 0x1c
        /*0052*/ 	.short	(.L_19 - .L_18)


	//   ....[0]....
.L_18:
        /*0054*/ 	.word	0x00000520


	//   ....[1]....
        /*0058*/ 	.word	0x00000570


	//----- nvinfo : EIATTR_REQNTID
	.align		4
.L_19:
        /*005c*/ 	.byte	0x04, 0x10
        /*005e*/ 	.short	(.L_21 - .L_20)
.L_20:
        /*0060*/ 	.word	0x00000080
        /*0064*/ 	.word	0x00000001
        /*0068*/ 	.word	0x00000001


	//----- nvinfo : EIATTR_CBANK_PARAM_SIZE
	.align		4
.L_21:
        /*006c*/ 	.byte	0x03, 0x19
        /*006e*/ 	.short	0x0018


	//----- nvinfo : EIATTR_PARAM_CBANK
	.align		4
        /*0070*/ 	.byte	0x04, 0x0a
        /*0072*/ 	.short	(.L_23 - .L_22)
	.align		4
.L_22:
        /*0074*/ 	.word	index@(.nv.constant0.triton_poi_fused_convolution_17)
        /*0078*/ 	.short	0x0210
        /*007a*/ 	.short	0x0018


	//----- nvinfo : EIATTR_SW_WAR
	.align		4
.L_23:
        /*007c*/ 	.byte	0x04, 0x36
        /*007e*/ 	.short	(.L_25 - .L_24)
.L_24:
        /*0080*/ 	.word	0x00000008
.L_25:


//--------------------- .nv.callgraph             --------------------------
	.section	.nv.callgraph,"",@"SHT_CUDA_CALLGRAPH"
	.align	4
	.sectionentsize	8
	.align		4
        /*0000*/ 	.word	0x00000000
	.align		4
        /*0004*/ 	.word	0xffffffff
	.align		4
        /*0008*/ 	.word	0x00000000
	.align		4
        /*000c*/ 	.word	0xfffffffe
	.align		4
        /*0010*/ 	.word	0x00000000
	.align		4
        /*0014*/ 	.word	0xfffffffd
	.align		4
        /*0018*/ 	.word	0x00000000
	.align		4
        /*001c*/ 	.word	0xfffffffc


//--------------------- .text.triton_poi_fused_convolution_17 --------------------------
	.section	.text.triton_poi_fused_convolution_17,"ax",@progbits
	.sectionflags	@"SHF_BARRIERS=1"
	.align	128
        .global         triton_poi_fused_convolution_17
        .type           triton_poi_fused_convolution_17,@function
        .size           triton_poi_fused_convolution_17,(.L_x_1 - triton_poi_fused_convolution_17)
        .other          triton_poi_fused_convolution_17,@"STO_CUDA_ENTRY STV_DEFAULT"
triton_poi_fused_convolution_17:
.text.triton_poi_fused_convolution_17:
[----:B------:R-:W0:Y:S02]  /*0000*/  LDC R1, c[0x0][0x28] ;  /* 0x00000a00ff017b82 */ /* 0x000e240000000800 */
[----:B------:R-:W1:Y:S01]  /*0010*/  S2R R2, SR_CTAID.X ;  /* 0x0000000000027919 */ /* 0x000e620000002500 */
[----:B------:R-:W2:Y:S01]  /*0020*/  LDC.64 R4, c[0x0][0x210] ;  /* 0x00008400ff047b82 */ /* 0x000ea20000000a00 */
[----:B------:R-:W-:Y:S02]  /*0030*/  CS2R R8, SRZ ;  /* 0x0000000000087805 */ /* 0x000fe4000001ff00 */
[----:B------:R-:W-:Y:S01]  /*0040*/  CS2R R10, SRZ ;  /* 0x00000000000a7805 */ /* 0x000fe2000001ff00 */
[----:B------:R-:W3:Y:S01]  /*0050*/  S2R R0, SR_TID.X ;  /* 0x0000000000007919 */ /* 0x000ee20000002100 */
[----:B------:R-:W-:Y:S01]  /*0060*/  ULDC.64 UR6, c[0x0][0x208] ;  /* 0x0000820000067ab9 */ /* 0x000fe20000000a00 */
[----:B------:R-:W4:Y:S01]  /*0070*/  S2R R3, SR_CTAID.Y ;  /* 0x0000000000037919 */ /* 0x000f220000002600 */
[----:B-1----:R-:W-:Y:S02]  /*0080*/  IMAD.SHL.U32 R2, R2, 0x10, RZ ;  /* 0x0000001002027824 */ /* 0x002fe400078e00ff */
[----:B---3--:R-:W-:Y:S01]  /*0090*/  IMAD.SHL.U32 R16, R0, 0x4, RZ ;  /* 0x0000000400107824 */ /* 0x008fe200078e00ff */
[----:B------:R-:W-:Y:S01]  /*00a0*/  SHF.R.U32.HI R18, RZ, 0x2, R0 ;  /* 0x00000002ff127819 */ /* 0x000fe20000011600 */
[----:B----4-:R-:W-:-:S03]  /*00b0*/  IMAD.SHL.U32 R3, R3, 0x40, RZ ;  /* 0x0000004003037824 */ /* 0x010fc600078e00ff */
[----:B------:R-:W-:Y:S02]  /*00c0*/  LOP3.LUT R12, R2, 0xc, R16, 0xf8, !PT ;  /* 0x0000000c020c7812 */ /* 0x000fe400078ef810 */
[----:B------:R-:W-:Y:S02]  /*00d0*/  SGXT.U32 R18, R18, 0x5 ;  /* 0x000000051212781a */ /* 0x000fe40000000000 */
[----:B------:R-:W-:Y:S02]  /*00e0*/  ISETP.GE.AND P0, PT, R12, 0x10, PT ;  /* 0x000000100c00780c */ /* 0x000fe40003f06270 */
[----:B------:R-:W-:Y:S02]  /*00f0*/  LOP3.LUT R6, R3, R18, RZ, 0xfc, !PT ;  /* 0x0000001203067212 */ /* 0x000fe400078efcff */
[----:B------:R-:W-:Y:S02]  /*0100*/  LOP3.LUT R7, R3, 0x20, R18, 0xfe, !PT ;  /* 0x0000002003077812 */ /* 0x000fe400078efe12 */
[C---:B------:R-:W-:Y:S01]  /*0110*/  ISETP.LT.AND P1, PT, R6.reuse, 0x100, !P0 ;  /* 0x000001000600780c */ /* 0x040fe20004721270 */
[--C-:B------:R-:W-:Y:S01]  /*0120*/  IMAD R13, R6, 0x10, R12.reuse ;  /* 0x00000010060d7824 */ /* 0x100fe200078e020c */
[C---:B------:R-:W-:Y:S01]  /*0130*/  ISETP.LT.AND P0, PT, R7.reuse, 0x100, !P0 ;  /* 0x000001000700780c */ /* 0x040fe20004701270 */
[----:B------:R-:W-:-:S02]  /*0140*/  IMAD R15, R7, 0x10, R12 ;  /* 0x00000010070f7824 */ /* 0x000fc400078e020c */
[----:B--2---:R-:W-:Y:S01]  /*0150*/  IMAD.WIDE R12, R13, 0x4, R4 ;  /* 0x000000040d0c7825 */ /* 0x004fe200078e0204 */
[----:B------:R-:W-:-:S03]  /*0160*/  CS2R R6, SRZ ;  /* 0x0000000000067805 */ /* 0x000fc6000001ff00 */
[----:B------:R-:W-:Y:S01]  /*0170*/  IMAD.WIDE R14, R15, 0x4, R4 ;  /* 0x000000040f0e7825 */ /* 0x000fe200078e0204 */
[----:B------:R-:W-:-:S03]  /*0180*/  CS2R R4, SRZ ;  /* 0x0000000000047805 */ /* 0x000fc6000001ff00 */
[----:B------:R1:W2:Y:S04]  /*0190*/  @P1 LDG.E.EL.128 R8, desc[UR6][R12.64] ;  /* 0x000000060c081981 */ /* 0x0002a8000c2e1d00 */
[----:B------:R3:W4:Y:S01]  /*01a0*/  @P0 LDG.E.EL.128 R4, desc[UR6][R14.64] ;  /* 0x000000060e040981 */ /* 0x000722000c2e1d00 */
[----:B------:R-:W5:Y:S01]  /*01b0*/  S2UR UR5, SR_CgaCtaId ;  /* 0x00000000000579c3 */ /* 0x000f620000008800 */
[----:B------:R-:W-:Y:S01]  /*01c0*/  IMAD.SHL.U32 R17, R0, 0x100, RZ ;  /* 0x0000010000117824 */ /* 0x000fe200078e00ff */
[----:B------:R-:W-:Y:S01]  /*01d0*/  UMOV UR4, 0x400 ;  /* 0x0000040000047882 */ /* 0x000fe20000000000 */
[----:B------:R-:W-:Y:S02]  /*01e0*/  LOP3.LUT R3, R3, 0x3c, R16, 0xf8, !PT ;  /* 0x0000003c03037812 */ /* 0x000fe400078ef810 */
[----:B-1----:R-:W-:-:S02]  /*01f0*/  SHF.R.U32.HI R12, RZ, 0x2, R0 ;  /* 0x00000002ff0c7819 */ /* 0x002fc40000011600 */
[----:B------:R-:W-:Y:S02]  /*0200*/  LOP3.LUT R17, R17, 0x300, RZ, 0xc0, !PT ;  /* 0x0000030011117812 */ /* 0x000fe400078ec0ff */
[----:B------:R-:W-:Y:S02]  /*0210*/  LOP3.LUT R12, R12, 0x1c, RZ, 0xc0, !PT ;  /* 0x0000001c0c0c7812 */ /* 0x000fe400078ec0ff */
[C---:B------:R-:W-:Y:S02]  /*0220*/  LOP3.LUT R18, R17.reuse, R18, RZ, 0xfc, !PT ;  /* 0x0000001211127212 */ /* 0x040fe400078efcff */
[C---:B------:R-:W-:Y:S02]  /*0230*/  LOP3.LUT R13, R17.reuse, 0x40, RZ, 0xfc, !PT ;  /* 0x00000040110d7812 */ /* 0x040fe400078efcff */
[C---:B------:R-:W-:Y:S02]  /*0240*/  LOP3.LUT R19, R17.reuse, 0x80, RZ, 0xfc, !PT ;  /* 0x0000008011137812 */ /* 0x040fe400078efcff */
[----:B------:R-:W-:-:S02]  /*0250*/  LOP3.LUT R21, R17, 0xc0, RZ, 0xfc, !PT ;  /* 0x000000c011157812 */ /* 0x000fc400078efcff */
[-C--:B---3--:R-:W-:Y:S02]  /*0260*/  LEA.HI R14, R13, R18.reuse, RZ, 0x1c ;  /* 0x000000120d0e7211 */ /* 0x088fe400078fe0ff */
[-C--:B------:R-:W-:Y:S02]  /*0270*/  LEA.HI R13, R17, R18.reuse, RZ, 0x1c ;  /* 0x00000012110d7211 */ /* 0x080fe400078fe0ff */
[-C--:B------:R-:W-:Y:S01]  /*0280*/  LEA.HI R15, R19, R18.reuse, RZ, 0x1c ;  /* 0x00000012130f7211 */ /* 0x080fe200078fe0ff */
[----:B-----5:R-:W-:Y:S01]  /*0290*/  UPRMT UR4, UR5, 0x654, UR4 ;  /* 0x0000065405047896 */ /* 0x020fe20008000004 */
[----:B------:R-:W-:Y:S02]  /*02a0*/  LEA.HI R20, R21, R18, RZ, 0x1c ;  /* 0x0000001215147211 */ /* 0x000fe400078fe0ff */
[----:B------:R-:W-:Y:S02]  /*02b0*/  LOP3.LUT R17, R16, 0x1fc, RZ, 0xc0, !PT ;  /* 0x000001fc10117812 */ /* 0x000fe400078ec0ff */
[----:B------:R-:W-:-:S02]  /*02c0*/  SHF.R.U32.HI R0, RZ, 0x4, R0 ;  /* 0x00000004ff007819 */ /* 0x000fc40000011600 */
[----:B------:R-:W-:Y:S01]  /*02d0*/  LEA R19, R13, UR4, 0x2 ;  /* 0x000000040d137c11 */ /* 0x000fe2000f8e10ff */
[----:B------:R-:W-:Y:S01]  /*02e0*/  IMAD.IADD R12, R17, 0x1, R12 ;  /* 0x00000001110c7824 */ /* 0x000fe200078e020c */
[----:B------:R-:W-:Y:S02]  /*02f0*/  LEA R18, R14, UR4, 0x2 ;  /* 0x000000040e127c11 */ /* 0x000fe4000f8e10ff */
[----:B------:R-:W-:Y:S02]  /*0300*/  LEA R21, R15, UR4, 0x2 ;  /* 0x000000040f157c11 */ /* 0x000fe4000f8e10ff */
[----:B------:R-:W-:Y:S02]  /*0310*/  LEA R20, R20, UR4, 0x2 ;  /* 0x0000000414147c11 */ /* 0x000fe4000f8e10ff */
[----:B------:R-:W-:Y:S02]  /*0320*/  LEA R12, R12, UR4, 0x2 ;  /* 0x000000040c0c7c11 */ /* 0x000fe4000f8e10ff */
[----:B------:R-:W-:Y:S01]  /*0330*/  ISETP.GE.AND P0, PT, R3, 0x100, PT ;  /* 0x000001000300780c */ /* 0x000fe20003f06270 */
[----:B--2---:R-:W-:Y:S04]  /*0340*/  STS [R19], R8 ;  /* 0x0000000813007388 */ /* 0x004fe80000000800 */
[----:B------:R1:W-:Y:S04]  /*0350*/  STS [R18+0x100], R9 ;  /* 0x0001000912007388 */ /* 0x0003e80000000800 */
[----:B------:R2:W-:Y:S04]  /*0360*/  STS [R21+0x200], R10 ;  /* 0x0002000a15007388 */ /* 0x0005e80000000800 */
[----:B------:R3:W-:Y:S01]  /*0370*/  STS [R20+0x300], R11 ;  /* 0x0003000b14007388 */ /* 0x0007e20000000800 */
[----:B-1----:R-:W1:Y:S03]  /*0380*/  LDC.64 R8, c[0x0][0x218] ;  /* 0x00008600ff087b82 */ /* 0x002e660000000a00 */
[----:B----4-:R-:W-:Y:S01]  /*0390*/  STS [R19+0x80], R4 ;  /* 0x0000800413007388 */ /* 0x010fe20000000800 */
[----:B--2---:R-:W-:-:S03]  /*03a0*/  SHF.R.S32.HI R10, RZ, 0x1f, R3 ;  /* 0x0000001fff0a7819 */ /* 0x004fc60000011403 */
[----:B------:R-:W-:Y:S01]  /*03b0*/  STS [R18+0x180], R5 ;  /* 0x0001800512007388 */ /* 0x000fe20000000800 */
[----:B------:R-:W-:-:S03]  /*03c0*/  LEA.HI R10, R10, R3, RZ, 0x6 ;  /* 0x000000030a0a7211 */ /* 0x000fc600078f30ff */
[----:B------:R-:W-:Y:S01]  /*03d0*/  STS [R21+0x280], R6 ;  /* 0x0002800615007388 */ /* 0x000fe20000000800 */
[----:B---3--:R-:W-:Y:S01]  /*03e0*/  SGXT.U32 R11, R0, 0x3 ;  /* 0x00000003000b781a */ /* 0x008fe20000000000 */
[C---:B------:R-:W-:Y:S02]  /*03f0*/  IMAD.SHL.U32 R0, R10.reuse, 0x10, RZ ;  /* 0x000000100a007824 */ /* 0x040fe400078e00ff */
[----:B------:R-:W-:Y:S01]  /*0400*/  STS [R20+0x380], R7 ;  /* 0x0003800714007388 */ /* 0x000fe20000000800 */
[----:B------:R-:W-:Y:S02]  /*0410*/  LOP3.LUT R10, R10, 0xffffffc0, RZ, 0xc0, !PT ;  /* 0xffffffc00a0a7812 */ /* 0x000fe400078ec0ff */
[----:B------:R-:W-:Y:S01]  /*0420*/  LOP3.LUT R11, R2, R11, RZ, 0xfc, !PT ;  /* 0x0000000b020b7212 */ /* 0x000fe200078efcff */
[----:B------:R-:W-:Y:S01]  /*0430*/  BAR.SYNC.DEFER_BLOCKING 0x0 ;  /* 0x0000000000007b1d */ /* 0x000fe20000010000 */
[----:B------:R-:W-:Y:S02]  /*0440*/  LOP3.LUT R0, R0, 0xfffffc00, RZ, 0xc0, !PT ;  /* 0xfffffc0000007812 */ /* 0x000fe400078ec0ff */
[----:B------:R-:W-:-:S02]  /*0450*/  LOP3.LUT R2, R17, 0x200, RZ, 0xfc, !PT ;  /* 0x0000020011027812 */ /* 0x000fc400078efcff */
[----:B------:R-:W-:Y:S02]  /*0460*/  IADD3 R10, R0, R3, -R10 ;  /* 0x00000003000a7210 */ /* 0x000fe40007ffe80a */
[C---:B------:R-:W-:Y:S02]  /*0470*/  LOP3.LUT R0, R11.reuse, 0x8, RZ, 0xfc, !PT ;  /* 0x000000080b007812 */ /* 0x040fe400078efcff */
[----:B------:R-:W-:Y:S01]  /*0480*/  SHF.R.U32.HI R2, RZ, 0x4, R2 ;  /* 0x00000004ff027819 */ /* 0x000fe20000011602 */
[C---:B------:R-:W-:Y:S01]  /*0490*/  IMAD R3, R11.reuse, 0x40, R10 ;  /* 0x000000400b037824 */ /* 0x040fe200078e020a */
[----:B------:R-:W-:Y:S02]  /*04a0*/  ISETP.LT.AND P1, PT, R11, 0x10, !P0 ;  /* 0x000000100b00780c */ /* 0x000fe40004721270 */
[----:B------:R-:W-:Y:S02]  /*04b0*/  ISETP.LT.AND P0, PT, R0, 0x10, !P0 ;  /* 0x000000100000780c */ /* 0x000fe40004701270 */
[----:B------:R-:W-:-:S05]  /*04c0*/  LOP3.LUT R2, R2, 0x3c, RZ, 0xc0, !PT ;  /* 0x0000003c02027812 */ /* 0x000fca00078ec0ff */
[----:B------:R-:W-:Y:S02]  /*04d0*/  IMAD.IADD R17, R17, 0x1, R2 ;  /* 0x0000000111117824 */ /* 0x000fe400078e0202 */
[----:B-1----:R-:W-:Y:S01]  /*04e0*/  IMAD.WIDE R2, R3, 0x4, R8 ;  /* 0x0000000403027825 */ /* 0x002fe200078e0208 */
[----:B------:R-:W1:Y:S02]  /*04f0*/  LDS.128 R12, [R12] ;  /* 0x000000000c0c7984 */ /* 0x000e640000000c00 */
[----:B------:R-:W-:Y:S02]  /*0500*/  LEA R17, R17, UR4, 0x2 ;  /* 0x0000000411117c11 */ /* 0x000fe4000f8e10ff */
[----:B-1----:R1:W-:Y:S01]  /*0510*/  @P1 STG.E.128 desc[UR6][R2.64], R12 ;  /* 0x0000000c02001986 */ /* 0x0023e2000c101d06 */
[----:B------:R-:W-:Y:S05]  /*0520*/  @!P0 EXIT ;  /* 0x000000000000894d */ /* 0x000fea0003800000 */
[----:B------:R-:W0:Y:S01]  /*0530*/  LDS.128 R16, [R17+0x800] ;  /* 0x0008000011107984 */ /* 0x000e220000000c00 */
[----:B-1----:R-:W-:-:S04]  /*0540*/  IMAD R3, R0, 0x40, R10 ;  /* 0x0000004000037824 */ /* 0x002fc800078e020a */
[----:B------:R-:W-:-:S05]  /*0550*/  IMAD.WIDE R8, R3, 0x4, R8 ;  /* 0x0000000403087825 */ /* 0x000fca00078e0208 */
[----:B0-----:R-:W-:Y:S01]  /*0560*/  STG.E.128 desc[UR6][R8.64], R16 ;  /* 0x0000001008007986 */ /* 0x001fe2000c101d06 */
[----:B------:R-:W-:Y:S05]  /*0570*/  EXIT ;  /* 0x000000000000794d */ /* 0x000fea0003800000 */
.L_x_0:
[----:B------:R-:W-:-:S00]  /*0580*/  BRA `(.L_x_0) ;  /* 0xfffffffc00fc7947 */ /* 0x000fc0000383ffff */
[----:B------:R-:W-:-:S00]  /*0590*/  NOP ;  /* 0x0000000000007918 */ /* 0x000fc00000000000 */
        /* <DEDUP_REMOVED lines=14> */
.L_x_1:


//--------------------- .nv.shared.triton_poi_fused_convolution_17 --------------------------
	.section	.nv.shared.triton_poi_fused_convolution_17,"aw",@nobits
	.sectionflags	@""
	.align	16
	.zero		1024


//--------------------- .nv.constant0.triton_poi_fused_convolution_17 --------------------------
	.section	.nv.constant0.triton_poi_fused_convolution_17,"a",@progbits
	.sectionflags	@""
	.align	4
.nv.constant0.triton_poi_fused_convolution_17:
	.zero		552
